	.headerflags	@"EF_CUDA_TEXMODE_UNIFIED EF_CUDA_64BIT_ADDRESS EF_CUDA_ACCELERATORS EF_CUDA_SM90 EF_CUDA_VIRTUAL_SM(EF_CUDA_SM90)"
	.elftype	@"ET_EXEC"


//--------------------- .nv.info                  --------------------------
	.section	.nv.info,"",@"SHT_CUDA_INFO"
	.align	4


	//----- nvinfo : EIATTR_REGCOUNT
	.align		4
        /*0000*/ 	.byte	0x04, 0x2f
        /*0002*/ 	.short	(.L_1 - .L_0)
	.align		4
.L_0:
        /*0004*/ 	.word	index@(triton_poi_fused_convolution_8)
        /*0008*/ 	.word	0x0000000c


	//----- nvinfo : EIATTR_MIN_STACK_SIZE
	.align		4
.L_1:
        /*000c*/ 	.byte	0x04, 0x12
        /*000e*/ 	.short	(.L_3 - .L_2)
	.align		4
.L_2:
        /*0010*/ 	.word	index@(triton_poi_fused_convolution_8)
        /*0014*/ 	.word	0x00000000


	//----- nvinfo : EIATTR_FRAME_SIZE
	.align		4
.L_3:
        /*0018*/ 	.byte	0x04, 0x11
        /*001a*/ 	.short	(.L_5 - .L_4)
	.align		4
.L_4:
        /*001c*/ 	.word	index@(triton_poi_fused_convolution_8)
        /*0020*/ 	.word	0x00000000


	//----- nvinfo : EIATTR_MIN_STACK_SIZE
	.align		4
.L_5:
        /*0024*/ 	.byte	0x04, 0x12
        /*0026*/ 	.short	(.L_7 - .L_6)
	.align		4
.L_6:
        /*0028*/ 	.word	index@(triton_poi_fused_convolution_8)
        /*002c*/ 	.word	0x00000000
.L_7:


//--------------------- .nv.info.triton_poi_fused_convolution_8 --------------------------
	.section	.nv.info.triton_poi_fused_convolution_8,"",@"SHT_CUDA_INFO"
	.sectionflags	@""
	.align	4


	//----- nvinfo : EIATTR_CUDA_API_VERSION
	.align		4
        /*0000*/ 	.byte	0x04, 0x37
        /*0002*/ 	.short	(.L_9 - .L_8)
.L_8:
        /*0004*/ 	.word	0x0000007c


	//----- nvinfo : EIATTR_KPARAM_INFO
	.align		4
.L_9:
        /*0008*/ 	.byte	0x04, 0x17
        /*000a*/ 	.short	(.L_11 - .L_10)
.L_10:
        /*000c*/ 	.word	0x00000000
        /*0010*/ 	.short	0x0002
        /*0012*/ 	.short	0x0010
        /*0014*/ 	.byte	0x00, 0xf0, 0x11, 0x00


	//----- nvinfo : EIATTR_KPARAM_INFO
	.align		4
.L_11:
        /*0018*/ 	.byte	0x04, 0x17
        /*001a*/ 	.short	(.L_13 - .L_12)
.L_12:
        /*001c*/ 	.word	0x00000000
        /*0020*/ 	.short	0x0001
        /*0022*/ 	.short	0x0008
        /*0024*/ 	.byte	0x00, 0xf4, 0x21, 0x00


	//----- nvinfo : EIATTR_KPARAM_INFO
	.align		4
.L_13:
        /*0028*/ 	.byte	0x04, 0x17
        /*002a*/ 	.short	(.L_15 - .L_14)
.L_14:
        /*002c*/ 	.word	0x00000000
        /*0030*/ 	.short	0x0000
        /*0032*/ 	.short	0x0000
        /*0034*/ 	.byte	0x00, 0xf4, 0x21, 0x00


	//----- nvinfo : EIATTR_SPARSE_MMA_MASK
	.align		4
.L_15:
        /*0038*/ 	.byte	0x03, 0x50
        /*003a*/ 	.short	0x0000


	//----- nvinfo : EIATTR_MAXREG_COUNT
	.align		4
        /*003c*/ 	.byte	0x03, 0x1b
        /*003e*/ 	.short	0x00ff


	//----- nvinfo : EIATTR_EXIT_INSTR_OFFSETS
	.align		4
        /*0040*/ 	.byte	0x04, 0x1c
        /*0042*/ 	.short	(.L_17 - .L_16)


	//   ....[0]....
.L_16:
        /*0044*/ 	.word	0x00000170


	//----- nvinfo : EIATTR_REQNTID
	.align		4
.L_17:
        /*0048*/ 	.byte	0x04, 0x10
        /*004a*/ 	.short	(.L_19 - .L_18)
.L_18:
        /*004c*/ 	.word	0x00000080
        /*0050*/ 	.word	0x00000001
        /*0054*/ 	.word	0x00000001


	//----- nvinfo : EIATTR_CBANK_PARAM_SIZE
	.align		4
.L_19:
        /*0058*/ 	.byte	0x03, 0x19
        /*005a*/ 	.short	0x0014


	//----- nvinfo : EIATTR_PARAM_CBANK
	.align		4
        /*005c*/ 	.byte	0x04, 0x0a
        /*005e*/ 	.short	(.L_21 - .L_20)
	.align		4
.L_20:
        /*0060*/ 	.word	index@(.nv.constant0.triton_poi_fused_convolution_8)
        /*0064*/ 	.short	0x0210
        /*0066*/ 	.short	0x0014


	//----- nvinfo : EIATTR_SW_WAR
	.align		4
.L_21:
        /*0068*/ 	.byte	0x04, 0x36
        /*006a*/ 	.short	(.L_23 - .L_22)
.L_22:
        /*006c*/ 	.word	0x00000008
.L_23:


//--------------------- .nv.callgraph             --------------------------
	.section	.nv.callgraph,"",@"SHT_CUDA_CALLGRAPH"
	.align	4
	.sectionentsize	8
	.align		4
        /*0000*/ 	.word	0x00000000
	.align		4
        /*0004*/ 	.word	0xffffffff
	.align		4
        /*0008*/ 	.word	0x00000000
	.align		4
        /*000c*/ 	.word	0xfffffffe
	.align		4
        /*0010*/ 	.word	0x00000000
	.align		4
        /*0014*/ 	.word	0xfffffffd
	.align		4
        /*0018*/ 	.word	0x00000000
	.align		4
        /*001c*/ 	.word	0xfffffffc


//--------------------- .text.triton_poi_fused_convolution_8 --------------------------
	.section	.text.triton_poi_fused_convolution_8,"ax",@progbits
	.align	128
        .global         triton_poi_fused_convolution_8
        .type           triton_poi_fused_convolution_8,@function
        .size           triton_poi_fused_convolution_8,(.L_x_1 - triton_poi_fused_convolution_8)
        .other          triton_poi_fused_convolution_8,@"STO_CUDA_ENTRY STV_DEFAULT"
triton_poi_fused_convolution_8:
.text.triton_poi_fused_convolution_8:
[----:B------:R-:W-:Y:S01]  /*0000*/  LDC R1, c[0x0][0x28] ;  /* 0x00000a00ff017b82 */ /* 0x000fe20000000800 */
[----:B------:R-:W1:Y:S07]  /*0010*/  S2R R0, SR_TID.X ;  /* 0x0000000000007919 */ /* 0x000e6e0000002100 */
[----:B------:R-:W2:Y:S01]  /*0020*/  LDC.64 R4, c[0x0][0x218] ;  /* 0x00008600ff047b82 */ /* 0x000ea20000000a00 */
[----:B------:R-:W-:Y:S01]  /*0030*/  ULDC.64 UR4, c[0x0][0x208] ;  /* 0x0000820000047ab9 */ /* 0x000fe20000000a00 */
[----:B------:R-:W3:Y:S06]  /*0040*/  S2R R7, SR_CTAID.X ;  /* 0x0000000000077919 */ /* 0x000eec0000002500 */
[----:B------:R-:W4:Y:S01]  /*0050*/  LDC.64 R2, c[0x0][0x210] ;  /* 0x00008400ff027b82 */ /* 0x000f220000000a00 */
[----:B-1----:R-:W-:Y:S01]  /*0060*/  IMAD.SHL.U32 R0, R0, 0x2, RZ ;  /* 0x0000000200007824 */ /* 0x002fe200078e00ff */
[----:B---3--:R-:W-:-:S04]  /*0070*/  SHF.R.S32.HI R6, RZ, 0x17, R7 ;  /* 0x00000017ff067819 */ /* 0x008fc80000011407 */
[----:B------:R-:W-:Y:S02]  /*0080*/  LOP3.LUT R0, R0, 0xfe, RZ, 0xc0, !PT ;  /* 0x000000fe00007812 */ /* 0x000fe400078ec0ff */
[----:B------:R-:W-:-:S03]  /*0090*/  SGXT R6, R6, 0x1 ;  /* 0x000000010606781a */ /* 0x000fc60000000200 */
[----:B------:R-:W-:-:S04]  /*00a0*/  IMAD R7, R7, 0x100, R0 ;  /* 0x0000010007077824 */ /* 0x000fc800078e0200 */
[----:B----4-:R-:W-:Y:S01]  /*00b0*/  IMAD.WIDE R2, R7, 0x4, R2 ;  /* 0x0000000407027825 */ /* 0x010fe200078e0202 */
[----:B------:R-:W-:-:S04]  /*00c0*/  LEA.HI R6, R6, R7, RZ, 0xc ;  /* 0x0000000706067211 */ /* 0x000fc800078f60ff */
[----:B------:R-:W-:-:S04]  /*00d0*/  SHF.R.S32.HI R6, RZ, 0xc, R6 ;  /* 0x0000000cff067819 */ /* 0x000fc80000011406 */
[----:B------:R-:W-:-:S04]  /*00e0*/  LEA.HI R0, R6, R6, RZ, 0x2 ;  /* 0x0000000606007211 */ /* 0x000fc800078f10ff */
[----:B------:R-:W-:-:S05]  /*00f0*/  LOP3.LUT R9, R0, 0xfffffffc, RZ, 0xc0, !PT ;  /* 0xfffffffc00097812 */ /* 0x000fca00078ec0ff */
[----:B------:R-:W-:Y:S02]  /*0100*/  IMAD.IADD R9, R6, 0x1, -R9 ;  /* 0x0000000106097824 */ /* 0x000fe400078e0a09 */
[----:B------:R-:W3:Y:S02]  /*0110*/  LDG.E.64 R6, desc[UR4][R2.64] ;  /* 0x0000000402067981 */ /* 0x000ee4000c1e1b00 */
[----:B--2---:R-:W-:-:S06]  /*0120*/  IMAD.WIDE R4, R9, 0x4, R4 ;  /* 0x0000000409047825 */ /* 0x004fcc00078e0204 */
[----:B------:R-:W3:Y:S02]  /*0130*/  LDG.E.EL R4, desc[UR4][R4.64] ;  /* 0x0000000404047981 */ /* 0x000ee4000c2e1900 */
[--C-:B---3--:R-:W-:Y:S01]  /*0140*/  FADD R6, R6, R4.reuse ;  /* 0x0000000406067221 */ /* 0x108fe20000000000 */
[----:B------:R-:W-:-:S05]  /*0150*/  FADD R7, R7, R4 ;  /* 0x0000000407077221 */ /* 0x000fca0000000000 */
[----:B------:R-:W-:Y:S01]  /*0160*/  STG.E.64 desc[UR4][R2.64], R6 ;  /* 0x0000000602007986 */ /* 0x000fe2000c101b04 */
[----:B------:R-:W-:Y:S05]  /*0170*/  EXIT ;  /* 0x000000000000794d */ /* 0x000fea0003800000 */
.L_x_0:
[----:B------:R-:W-:-:S00]  /*0180*/  BRA `(.L_x_0) ;  /* 0xfffffffc00fc7947 */ /* 0x000fc0000383ffff */
[----:B------:R-:W-:-:S00]  /*0190*/  NOP ;  /* 0x0000000000007918 */ /* 0x000fc00000000000 */
        /* <DEDUP_REMOVED lines=14> */
.L_x_1:


//--------------------- .nv.constant0.triton_poi_fused_convolution_8 --------------------------
	.section	.nv.constant0.triton_poi_fused_convolution_8,"a",@progbits
	.sectionflags	@""
	.align	4
.nv.constant0.triton_poi_fused_convolution_8:
	.zero		548
